//
// Generated by NVIDIA NVVM Compiler
//
// Compiler Build ID: CL-36424714
// Cuda compilation tools, release 13.0, V13.0.88
// Based on NVVM 20.0.0
//

.version 9.0
.target sm_100
.address_size 64

	// .globl	_Z13staticReversePji
// _ZZ13staticReversePjiE1s has been demoted

.visible .entry _Z13staticReversePji(
	.param .u64 .ptr .align 1 _Z13staticReversePji_param_0,
	.param .u32 _Z13staticReversePji_param_1
)
{
	.reg .b32 	%r<12>;
	.reg .b64 	%rd<5>;
	// demoted variable
	.shared .align 4 .b8 _ZZ13staticReversePjiE1s[256];
	ld.param.u64 	%rd1, [_Z13staticReversePji_param_0];
	ld.param.u32 	%r1, [_Z13staticReversePji_param_1];
	cvta.to.global.u64 	%rd2, %rd1;
	mov.u32 	%r2, %tid.x;
	not.b32 	%r3, %r2;
	add.s32 	%r4, %r1, %r3;
	mul.wide.u32 	%rd3, %r2, 4;
	add.s64 	%rd4, %rd2, %rd3;
	ld.global.u32 	%r5, [%rd4];
	shl.b32 	%r6, %r2, 2;
	mov.u32 	%r7, _ZZ13staticReversePjiE1s;
	add.s32 	%r8, %r7, %r6;
	st.shared.u32 	[%r8], %r5;
	bar.sync 	0;
	shl.b32 	%r9, %r4, 2;
	add.s32 	%r10, %r7, %r9;
	ld.shared.u32 	%r11, [%r10];
	st.global.u32 	[%rd4], %r11;
	ret;

}


// ===== COMPILED SASS (sm_100) =====

	.target	sm_100

	.elftype	@"ET_EXEC"


//--------------------- .note.nv.tkinfo           --------------------------
	.section	.note.nv.tkinfo,"",@"SHT_NOTE"
	.sectionflags	@"SHF_NOTE_NV_TKINFO"
	.tkinfo
        /*0018*/ 	.word	0x00000002
        /*0030*/ 	.string	""
        /*0030*/ 	.string	"ptxas"
        /*0030*/ 	.string	"Cuda compilation tools, release 13.0, V13.0.88"
        /*0030*/ 	.string	"Build cuda_13.0.r13.0/compiler.36424714_0"
        /*0030*/ 	.string	"-arch sm_100 -m 64 "



//--------------------- .note.nv.cuinfo           --------------------------
	.section	.note.nv.cuinfo,"",@"SHT_NOTE"
	.sectionflags	@"SHF_NOTE_NV_CUINFO"
        /*0018*/ 	.short	0x0002
        /*001a*/ 	.short	0x0064
        /*001c*/ 	.short	0x0082
	.zero		2


//--------------------- .nv.info                  --------------------------
	.section	.nv.info,"",@"SHT_CUDA_INFO"
	.align	4


	//----- nvinfo : EIATTR_REGCOUNT
	.align		4
        /*0000*/ 	.byte	0x04, 0x2f
        /*0002*/ 	.short	(.L_1 - .L_0)
	.align		4
.L_0:
        /*0004*/ 	.word	index@(_Z13staticReversePji)
        /*0008*/ 	.word	0x0000000a


	//----- nvinfo : EIATTR_FRAME_SIZE
	.align		4
.L_1:
        /*000c*/ 	.byte	0x04, 0x11
        /*000e*/ 	.short	(.L_3 - .L_2)
	.align		4
.L_2:
        /*0010*/ 	.word	index@(_Z13staticReversePji)
        /*0014*/ 	.word	0x00000000


	//----- nvinfo : EIATTR_MIN_STACK_SIZE
	.align		4
.L_3:
        /*0018*/ 	.byte	0x04, 0x12
        /*001a*/ 	.short	(.L_5 - .L_4)
	.align		4
.L_4:
        /*001c*/ 	.word	index@(_Z13staticReversePji)
        /*0020*/ 	.word	0x00000000
.L_5:


//--------------------- .nv.compat                --------------------------
	.section	.nv.compat,"",@"SHT_CUDA_COMPAT_INFO"
	.align	4
        /*0000*/ 	.byte	0x02, 0x09, 0x00, 0x00, 0x02, 0x02, 0x01, 0x00, 0x02, 0x05, 0x05, 0x00, 0x03, 0x07, 0x01, 0x01
        /*0010*/ 	.byte	0x02, 0x03, 0x00, 0x00, 0x02, 0x06, 0x01, 0x00, 0x04, 0x0b, 0x08, 0x00, 0x09, 0x00, 0x00, 0x00
        /*0020*/ 	.byte	0x00, 0x00, 0x00, 0x00


//--------------------- .nv.info._Z13staticReversePji --------------------------
	.section	.nv.info._Z13staticReversePji,"",@"SHT_CUDA_INFO"
	.sectionflags	@""
	.align	4


	//----- nvinfo : EIATTR_CUDA_API_VERSION
	.align		4
        /*0000*/ 	.byte	0x04, 0x37
        /*0002*/ 	.short	(.L_7 - .L_6)
.L_6:
        /*0004*/ 	.word	0x00000082


	//----- nvinfo : EIATTR_KPARAM_INFO
	.align		4
.L_7:
        /*0008*/ 	.byte	0x04, 0x17
        /*000a*/ 	.short	(.L_9 - .L_8)
.L_8:
        /*000c*/ 	.word	0x00000000
        /*0010*/ 	.short	0x0001
        /*0012*/ 	.short	0x0008
        /*0014*/ 	.byte	0x00, 0xf0, 0x11, 0x00


	//----- nvinfo : EIATTR_KPARAM_INFO
	.align		4
.L_9:
        /*0018*/ 	.byte	0x04, 0x17
        /*001a*/ 	.short	(.L_11 - .L_10)
.L_10:
        /*001c*/ 	.word	0x00000000
        /*0020*/ 	.short	0x0000
        /*0022*/ 	.short	0x0000
        /*0024*/ 	.byte	0x00, 0xf5, 0x21, 0x00


	//----- nvinfo : EIATTR_SPARSE_MMA_MASK
	.align		4
.L_11:
        /*0028*/ 	.byte	0x03, 0x50
        /*002a*/ 	.short	0x0000


	//----- nvinfo : EIATTR_MAXREG_COUNT
	.align		4
        /*002c*/ 	.byte	0x03, 0x1b
        /*002e*/ 	.short	0x00ff


	//----- nvinfo : EIATTR_NUM_BARRIERS
	.align		4
        /*0030*/ 	.byte	0x02, 0x4c
        /*0032*/ 	.byte	0x01
	.zero		1


	//----- nvinfo : EIATTR_MERCURY_ISA_VERSION
	.align		4
        /*0034*/ 	.byte	0x03, 0x5f
        /*0036*/ 	.short	0x0101


	//----- nvinfo : EIATTR_VRC_CTA_INIT_COUNT
	.align		4
        /*0038*/ 	.byte	0x02, 0x4a
	.zero		1
	.zero		1


	//----- nvinfo : EIATTR_EXIT_INSTR_OFFSETS
	.align		4
        /*003c*/ 	.byte	0x04, 0x1c
        /*003e*/ 	.short	(.L_13 - .L_12)


	//   ....[0]....
.L_12:
        /*0040*/ 	.word	0x00000120


	//----- nvinfo : EIATTR_CBANK_PARAM_SIZE
	.align		4
.L_13:
        /*0044*/ 	.byte	0x03, 0x19
        /*0046*/ 	.short	0x000c


	//----- nvinfo : EIATTR_PARAM_CBANK
	.align		4
        /*0048*/ 	.byte	0x04, 0x0a
        /*004a*/ 	.short	(.L_15 - .L_14)
	.align		4
.L_14:
        /*004c*/ 	.word	index@(.nv.constant0._Z13staticReversePji)
        /*0050*/ 	.short	0x0380
        /*0052*/ 	.short	0x000c


	//----- nvinfo : EIATTR_SW_WAR
	.align		4
.L_15:
        /*0054*/ 	.byte	0x04, 0x36
        /*0056*/ 	.short	(.L_17 - .L_16)
.L_16:
        /*0058*/ 	.word	0x00000008
.L_17:


//--------------------- .nv.callgraph             --------------------------
	.section	.nv.callgraph,"",@"SHT_CUDA_CALLGRAPH"
	.align	4
	.sectionentsize	8
	.align		4
        /*0000*/ 	.word	0x00000000
	.align		4
        /*0004*/ 	.word	0xffffffff
	.align		4
        /*0008*/ 	.word	0x00000000
	.align		4
        /*000c*/ 	.word	0xfffffffe
	.align		4
        /*0010*/ 	.word	0x00000000
	.align		4
        /*0014*/ 	.word	0xfffffffd
	.align		4
        /*0018*/ 	.word	0x00000000
	.align		4
        /*001c*/ 	.word	0xfffffffc


//--------------------- .text._Z13staticReversePji --------------------------
	.section	.text._Z13staticReversePji,"ax",@progbits
	.align	128
        .global         _Z13staticReversePji
        .type           _Z13staticReversePji,@function
        .size           _Z13staticReversePji,(.L_x_1 - _Z13staticReversePji)
        .other          _Z13staticReversePji,@"STO_CUDA_ENTRY STV_DEFAULT"
_Z13staticReversePji:
.text._Z13staticReversePji:
[----:B------:R-:W-:Y:S01]  /*0000*/  LDC R1, c[0x0][0x37c] ;  /* 0x0000df00ff017b82 */ /* 0x000fe20000000800 */
[----:B------:R-:W0:Y:S07]  /*0010*/  S2R R5, SR_TID.X ;  /* 0x0000000000057919 */ /* 0x000e2e0000002100 */
[----:B------:R-:W0:Y:S01]  /*0020*/  LDC.64 R2, c[0x0][0x380] ;  /* 0x0000e000ff027b82 */ /* 0x000e220000000a00 */
[----:B------:R-:W1:Y:S01]  /*0030*/  LDCU.64 UR6, c[0x0][0x358] ;  /* 0x00006b00ff0677ac */ /* 0x000e620008000a00 */
[----:B------:R-:W2:Y:S01]  /*0040*/  LDCU UR8, c[0x0][0x388] ;  /* 0x00007100ff0877ac */ /* 0x000ea20008000800 */
[----:B0-----:R-:W-:-:S05]  /*0050*/  IMAD.WIDE.U32 R2, R5, 0x4, R2 ;  /* 0x0000000405027825 */ /* 0x001fca00078e0002 */
[----:B-1----:R-:W3:Y:S01]  /*0060*/  LDG.E R4, desc[UR6][R2.64] ;  /* 0x0000000602047981 */ /* 0x002ee2000c1e1900 */
[----:B------:R-:W0:Y:S01]  /*0070*/  S2UR UR5, SR_CgaCtaId ;  /* 0x00000000000579c3 */ /* 0x000e220000008800 */
[----:B------:R-:W-:Y:S01]  /*0080*/  UMOV UR4, 0x400 ;  /* 0x0000040000047882 */ /* 0x000fe20000000000 */
[----:B------:R-:W-:-:S05]  /*0090*/  LOP3.LUT R0, RZ, R5, RZ, 0x33, !PT ;  /* 0x00000005ff007212 */ /* 0x000fca00078e33ff */
[----:B--2---:R-:W-:Y:S01]  /*00a0*/  VIADD R0, R0, UR8 ;  /* 0x0000000800007c36 */ /* 0x004fe20008000000 */
[----:B0-----:R-:W-:-:S06]  /*00b0*/  ULEA UR4, UR5, UR4, 0x18 ;  /* 0x0000000405047291 */ /* 0x001fcc000f8ec0ff */
[----:B------:R-:W-:Y:S02]  /*00c0*/  LEA R5, R5, UR4, 0x2 ;  /* 0x0000000405057c11 */ /* 0x000fe4000f8e10ff */
[----:B------:R-:W-:-:S03]  /*00d0*/  LEA R0, R0, UR4, 0x2 ;  /* 0x0000000400007c11 */ /* 0x000fc6000f8e10ff */
[----:B---3--:R-:W-:Y:S01]  /*00e0*/  STS [R5], R4 ;  /* 0x0000000405007388 */ /* 0x008fe20000000800 */
[----:B------:R-:W-:Y:S06]  /*00f0*/  BAR.SYNC.DEFER_BLOCKING 0x0 ;  /* 0x0000000000007b1d */ /* 0x000fec0000010000 */
[----:B------:R-:W0:Y:S04]  /*0100*/  LDS R7, [R0] ;  /* 0x0000000000077984 */ /* 0x000e280000000800 */
[----:B0-----:R-:W-:Y:S01]  /*0110*/  STG.E desc[UR6][R2.64], R7 ;  /* 0x0000000702007986 */ /* 0x001fe2000c101906 */
[----:B------:R-:W-:Y:S05]  /*0120*/  EXIT ;  /* 0x000000000000794d */ /* 0x000fea0003800000 */
.L_x_0:
[----:B------:R-:W-:-:S00]  /*0130*/  BRA `(.L_x_0) ;  /* 0xfffffffc00fc7947 */ /* 0x000fc0000383ffff */
[----:B------:R-:W-:-:S00]  /*0140*/  NOP ;  /* 0x0000000000007918 */ /* 0x000fc00000000000 */
        /* <DEDUP_REMOVED lines=11> */
.L_x_1:


//--------------------- .nv.shared._Z13staticReversePji --------------------------
	.section	.nv.shared._Z13staticReversePji,"aw",@nobits
	.sectionflags	@""
	.align	4
.nv.shared._Z13staticReversePji:
	.zero		1280


//--------------------- .nv.shared.reserved.0     --------------------------
	.section	.nv.shared.reserved.0,"aw",@nobits
	.weak		__nv_reservedSMEM_offset_0_alias
	.size		__nv_reservedSMEM_offset_0_alias, 0, 64
	.other		__nv_reservedSMEM_offset_0_alias,@"STO_CUDA_RESERVED_SHARED STV_DEFAULT"
__nv_reservedSMEM_offset_0_alias:
	.zero		0
	.zero		64


//--------------------- .nv.constant0._Z13staticReversePji --------------------------
	.section	.nv.constant0._Z13staticReversePji,"a",@progbits
	.sectionflags	@""
	.align	4
.nv.constant0._Z13staticReversePji:
	.zero		908


//--------------------- SYMBOLS --------------------------

	.type		.nv.reservedSmem.offset0,@object
	.size		.nv.reservedSmem.offset0,0x4
	.type		.nv.reservedSmem.cap,@object
	.size		.nv.reservedSmem.cap,0x4
